//
// Generated by NVIDIA NVVM Compiler
//
// Compiler Build ID: CL-36424714
// Cuda compilation tools, release 13.0, V13.0.88
// Based on NVVM 20.0.0
//

.version 9.0
.target sm_100
.address_size 64

	// .globl	_Z16histogram_kernelPKcPjj
// _ZZ16histogram_kernelPKcPjjE7histo_s has been demoted

.visible .entry _Z16histogram_kernelPKcPjj(
	.param .u64 .ptr .align 1 _Z16histogram_kernelPKcPjj_param_0,
	.param .u64 .ptr .align 1 _Z16histogram_kernelPKcPjj_param_1,
	.param .u32 _Z16histogram_kernelPKcPjj_param_2
)
{
	.reg .pred 	%p<19>;
	.reg .b16 	%rs<8>;
	.reg .b32 	%r<51>;
	.reg .b64 	%rd<17>;
	// demoted variable
	.shared .align 4 .b8 _ZZ16histogram_kernelPKcPjjE7histo_s[20];
	ld.param.u64 	%rd3, [_Z16histogram_kernelPKcPjj_param_0];
	ld.param.u64 	%rd4, [_Z16histogram_kernelPKcPjj_param_1];
	ld.param.u32 	%r28, [_Z16histogram_kernelPKcPjj_param_2];
	cvta.to.global.u64 	%rd1, %rd4;
	mov.u32 	%r29, %ctaid.x;
	mov.u32 	%r1, %ntid.x;
	mov.u32 	%r2, %tid.x;
	mad.lo.s32 	%r50, %r29, %r1, %r2;
	setp.gt.u32 	%p1, %r2, 4;
	shl.b32 	%r30, %r2, 2;
	mov.u32 	%r31, _ZZ16histogram_kernelPKcPjjE7histo_s;
	add.s32 	%r4, %r31, %r30;
	@%p1 bra 	$L__BB0_6;
	mov.b32 	%r32, 0;
	st.shared.u32 	[%r4], %r32;
	add.s32 	%r5, %r2, %r1;
	setp.gt.u32 	%p2, %r5, 4;
	@%p2 bra 	$L__BB0_6;
	shl.b32 	%r6, %r1, 2;
	add.s32 	%r7, %r4, %r6;
	mov.b32 	%r33, 0;
	st.shared.u32 	[%r7], %r33;
	add.s32 	%r8, %r5, %r1;
	setp.gt.u32 	%p3, %r8, 4;
	@%p3 bra 	$L__BB0_6;
	add.s32 	%r9, %r7, %r6;
	mov.b32 	%r34, 0;
	st.shared.u32 	[%r9], %r34;
	add.s32 	%r10, %r8, %r1;
	setp.gt.u32 	%p4, %r10, 4;
	@%p4 bra 	$L__BB0_6;
	add.s32 	%r11, %r9, %r6;
	mov.b32 	%r35, 0;
	st.shared.u32 	[%r11], %r35;
	add.s32 	%r36, %r10, %r1;
	setp.gt.u32 	%p5, %r36, 4;
	@%p5 bra 	$L__BB0_6;
	add.s32 	%r37, %r11, %r6;
	mov.b32 	%r38, 0;
	st.shared.u32 	[%r37], %r38;
$L__BB0_6:
	bar.sync 	0;
	setp.ge.u32 	%p6, %r50, %r28;
	@%p6 bra 	$L__BB0_11;
	mov.u32 	%r39, %nctaid.x;
	mul.lo.s32 	%r12, %r1, %r39;
	cvta.to.global.u64 	%rd2, %rd3;
$L__BB0_8:
	cvt.u64.u32 	%rd5, %r50;
	add.s64 	%rd6, %rd2, %rd5;
	ld.global.nc.u8 	%rs2, [%rd6];
	cvt.u16.u8 	%rs3, %rs2;
	add.s16 	%rs1, %rs3, -97;
	and.b16  	%rs4, %rs1, 255;
	setp.gt.u16 	%p7, %rs4, 25;
	@%p7 bra 	$L__BB0_10;
	mul.lo.s16 	%rs6, %rs4, 171;
	shr.u16 	%rs7, %rs6, 10;
	mul.wide.u16 	%r40, %rs7, 4;
	add.s32 	%r42, %r31, %r40;
	atom.shared.add.u32 	%r43, [%r42], 1;
$L__BB0_10:
	add.s32 	%r50, %r50, %r12;
	setp.lt.u32 	%p8, %r50, %r28;
	@%p8 bra 	$L__BB0_8;
$L__BB0_11:
	setp.gt.u32 	%p9, %r2, 4;
	bar.sync 	0;
	@%p9 bra 	$L__BB0_26;
	ld.shared.u32 	%r15, [%r4];
	setp.eq.s32 	%p10, %r15, 0;
	@%p10 bra 	$L__BB0_14;
	mul.wide.u32 	%rd7, %r2, 4;
	add.s64 	%rd8, %rd1, %rd7;
	atom.global.add.u32 	%r44, [%rd8], %r15;
$L__BB0_14:
	add.s32 	%r16, %r2, %r1;
	setp.gt.u32 	%p11, %r16, 4;
	@%p11 bra 	$L__BB0_26;
	shl.b32 	%r17, %r1, 2;
	add.s32 	%r18, %r4, %r17;
	ld.shared.u32 	%r19, [%r18];
	setp.eq.s32 	%p12, %r19, 0;
	@%p12 bra 	$L__BB0_17;
	mul.wide.u32 	%rd9, %r16, 4;
	add.s64 	%rd10, %rd1, %rd9;
	atom.global.add.u32 	%r45, [%rd10], %r19;
$L__BB0_17:
	add.s32 	%r20, %r16, %r1;
	setp.gt.u32 	%p13, %r20, 4;
	@%p13 bra 	$L__BB0_26;
	add.s32 	%r21, %r18, %r17;
	ld.shared.u32 	%r22, [%r21];
	setp.eq.s32 	%p14, %r22, 0;
	@%p14 bra 	$L__BB0_20;
	mul.wide.u32 	%rd11, %r20, 4;
	add.s64 	%rd12, %rd1, %rd11;
	atom.global.add.u32 	%r46, [%rd12], %r22;
$L__BB0_20:
	add.s32 	%r23, %r20, %r1;
	setp.gt.u32 	%p15, %r23, 4;
	@%p15 bra 	$L__BB0_26;
	add.s32 	%r24, %r21, %r17;
	ld.shared.u32 	%r25, [%r24];
	setp.eq.s32 	%p16, %r25, 0;
	@%p16 bra 	$L__BB0_23;
	mul.wide.u32 	%rd13, %r23, 4;
	add.s64 	%rd14, %rd1, %rd13;
	atom.global.add.u32 	%r47, [%rd14], %r25;
$L__BB0_23:
	add.s32 	%r26, %r23, %r1;
	setp.gt.u32 	%p17, %r26, 4;
	@%p17 bra 	$L__BB0_26;
	add.s32 	%r48, %r24, %r17;
	ld.shared.u32 	%r27, [%r48];
	setp.eq.s32 	%p18, %r27, 0;
	@%p18 bra 	$L__BB0_26;
	mul.wide.u32 	%rd15, %r26, 4;
	add.s64 	%rd16, %rd1, %rd15;
	atom.global.add.u32 	%r49, [%rd16], %r27;
$L__BB0_26:
	ret;

}


// ===== COMPILED SASS (sm_100) =====

	.target	sm_100

	.elftype	@"ET_EXEC"


//--------------------- .note.nv.tkinfo           --------------------------
	.section	.note.nv.tkinfo,"",@"SHT_NOTE"
	.sectionflags	@"SHF_NOTE_NV_TKINFO"
	.tkinfo
        /*0018*/ 	.word	0x00000002
        /*0030*/ 	.string	""
        /*0030*/ 	.string	"ptxas"
        /*0030*/ 	.string	"Cuda compilation tools, release 13.0, V13.0.88"
        /*0030*/ 	.string	"Build cuda_13.0.r13.0/compiler.36424714_0"
        /*0030*/ 	.string	"-arch sm_100 -m 64 "



//--------------------- .note.nv.cuinfo           --------------------------
	.section	.note.nv.cuinfo,"",@"SHT_NOTE"
	.sectionflags	@"SHF_NOTE_NV_CUINFO"
        /*0018*/ 	.short	0x0002
        /*001a*/ 	.short	0x0064
        /*001c*/ 	.short	0x0082
	.zero		2


//--------------------- .nv.info                  --------------------------
	.section	.nv.info,"",@"SHT_CUDA_INFO"
	.align	4


	//----- nvinfo : EIATTR_REGCOUNT
	.align		4
        /*0000*/ 	.byte	0x04, 0x2f
        /*0002*/ 	.short	(.L_1 - .L_0)
	.align		4
.L_0:
        /*0004*/ 	.word	index@(_Z16histogram_kernelPKcPjj)
        /*0008*/ 	.word	0x0000000e


	//----- nvinfo : EIATTR_FRAME_SIZE
	.align		4
.L_1:
        /*000c*/ 	.byte	0x04, 0x11
        /*000e*/ 	.short	(.L_3 - .L_2)
	.align		4
.L_2:
        /*0010*/ 	.word	index@(_Z16histogram_kernelPKcPjj)
        /*0014*/ 	.word	0x00000000


	//----- nvinfo : EIATTR_MIN_STACK_SIZE
	.align		4
.L_3:
        /*0018*/ 	.byte	0x04, 0x12
        /*001a*/ 	.short	(.L_5 - .L_4)
	.align		4
.L_4:
        /*001c*/ 	.word	index@(_Z16histogram_kernelPKcPjj)
        /*0020*/ 	.word	0x00000000
.L_5:


//--------------------- .nv.compat                --------------------------
	.section	.nv.compat,"",@"SHT_CUDA_COMPAT_INFO"
	.align	4
        /*0000*/ 	.byte	0x02, 0x09, 0x00, 0x00, 0x02, 0x02, 0x01, 0x00, 0x02, 0x05, 0x05, 0x00, 0x03, 0x07, 0x01, 0x01
        /*0010*/ 	.byte	0x02, 0x03, 0x00, 0x00, 0x02, 0x06, 0x01, 0x00, 0x04, 0x0b, 0x08, 0x00, 0x09, 0x00, 0x00, 0x00
        /*0020*/ 	.byte	0x00, 0x00, 0x00, 0x00


//--------------------- .nv.info._Z16histogram_kernelPKcPjj --------------------------
	.section	.nv.info._Z16histogram_kernelPKcPjj,"",@"SHT_CUDA_INFO"
	.sectionflags	@""
	.align	4


	//----- nvinfo : EIATTR_CUDA_API_VERSION
	.align		4
        /*0000*/ 	.byte	0x04, 0x37
        /*0002*/ 	.short	(.L_7 - .L_6)
.L_6:
        /*0004*/ 	.word	0x00000082


	//----- nvinfo : EIATTR_KPARAM_INFO
	.align		4
.L_7:
        /*0008*/ 	.byte	0x04, 0x17
        /*000a*/ 	.short	(.L_9 - .L_8)
.L_8:
        /*000c*/ 	.word	0x00000000
        /*0010*/ 	.short	0x0002
        /*0012*/ 	.short	0x0010
        /*0014*/ 	.byte	0x00, 0xf0, 0x11, 0x00


	//----- nvinfo : EIATTR_KPARAM_INFO
	.align		4
.L_9:
        /*0018*/ 	.byte	0x04, 0x17
        /*001a*/ 	.short	(.L_11 - .L_10)
.L_10:
        /*001c*/ 	.word	0x00000000
        /*0020*/ 	.short	0x0001
        /*0022*/ 	.short	0x0008
        /*0024*/ 	.byte	0x00, 0xf5, 0x21, 0x00


	//----- nvinfo : EIATTR_KPARAM_INFO
	.align		4
.L_11:
        /*0028*/ 	.byte	0x04, 0x17
        /*002a*/ 	.short	(.L_13 - .L_12)
.L_12:
        /*002c*/ 	.word	0x00000000
        /*0030*/ 	.short	0x0000
        /*0032*/ 	.short	0x0000
        /*0034*/ 	.byte	0x00, 0xf5, 0x21, 0x00


	//----- nvinfo : EIATTR_SPARSE_MMA_MASK
	.align		4
.L_13:
        /*0038*/ 	.byte	0x03, 0x50
        /*003a*/ 	.short	0x0000


	//----- nvinfo : EIATTR_MAXREG_COUNT
	.align		4
        /*003c*/ 	.byte	0x03, 0x1b
        /*003e*/ 	.short	0x00ff


	//----- nvinfo : EIATTR_NUM_BARRIERS
	.align		4
        /*0040*/ 	.byte	0x02, 0x4c
        /*0042*/ 	.byte	0x01
	.zero		1


	//----- nvinfo : EIATTR_MERCURY_ISA_VERSION
	.align		4
        /*0044*/ 	.byte	0x03, 0x5f
        /*0046*/ 	.short	0x0101


	//----- nvinfo : EIATTR_VRC_CTA_INIT_COUNT
	.align		4
        /*0048*/ 	.byte	0x02, 0x4a
	.zero		1
	.zero		1


	//----- nvinfo : EIATTR_EXIT_INSTR_OFFSETS
	.align		4
        /*004c*/ 	.byte	0x04, 0x1c
        /*004e*/ 	.short	(.L_15 - .L_14)


	//   ....[0]....
.L_14:
        /*0050*/ 	.word	0x000003e0


	//   ....[1]....
        /*0054*/ 	.word	0x00000490


	//   ....[2]....
        /*0058*/ 	.word	0x00000550


	//   ....[3]....
        /*005c*/ 	.word	0x00000610


	//   ....[4]....
        /*0060*/ 	.word	0x000006d0


	//   ....[5]....
        /*0064*/ 	.word	0x00000710


	//   ....[6]....
        /*0068*/ 	.word	0x00000750


	//----- nvinfo : EIATTR_CRS_STACK_SIZE
	.align		4
.L_15:
        /*006c*/ 	.byte	0x04, 0x1e
        /*006e*/ 	.short	(.L_17 - .L_16)
.L_16:
        /*0070*/ 	.word	0x00000000


	//----- nvinfo : EIATTR_CBANK_PARAM_SIZE
	.align		4
.L_17:
        /*0074*/ 	.byte	0x03, 0x19
        /*0076*/ 	.short	0x0014


	//----- nvinfo : EIATTR_PARAM_CBANK
	.align		4
        /*0078*/ 	.byte	0x04, 0x0a
        /*007a*/ 	.short	(.L_19 - .L_18)
	.align		4
.L_18:
        /*007c*/ 	.word	index@(.nv.constant0._Z16histogram_kernelPKcPjj)
        /*0080*/ 	.short	0x0380
        /*0082*/ 	.short	0x0014


	//----- nvinfo : EIATTR_SW_WAR
	.align		4
.L_19:
        /*0084*/ 	.byte	0x04, 0x36
        /*0086*/ 	.short	(.L_21 - .L_20)
.L_20:
        /*0088*/ 	.word	0x00000008
.L_21:


//--------------------- .nv.callgraph             --------------------------
	.section	.nv.callgraph,"",@"SHT_CUDA_CALLGRAPH"
	.align	4
	.sectionentsize	8
	.align		4
        /*0000*/ 	.word	0x00000000
	.align		4
        /*0004*/ 	.word	0xffffffff
	.align		4
        /*0008*/ 	.word	0x00000000
	.align		4
        /*000c*/ 	.word	0xfffffffe
	.align		4
        /*0010*/ 	.word	0x00000000
	.align		4
        /*0014*/ 	.word	0xfffffffd
	.align		4
        /*0018*/ 	.word	0x00000000
	.align		4
        /*001c*/ 	.word	0xfffffffc


//--------------------- .text._Z16histogram_kernelPKcPjj --------------------------
	.section	.text._Z16histogram_kernelPKcPjj,"ax",@progbits
	.align	128
        .global         _Z16histogram_kernelPKcPjj
        .type           _Z16histogram_kernelPKcPjj,@function
        .size           _Z16histogram_kernelPKcPjj,(.L_x_16 - _Z16histogram_kernelPKcPjj)
        .other          _Z16histogram_kernelPKcPjj,@"STO_CUDA_ENTRY STV_DEFAULT"
_Z16histogram_kernelPKcPjj:
.text._Z16histogram_kernelPKcPjj:
[----:B------:R-:W-:Y:S01]  /*0000*/  LDC R1, c[0x0][0x37c] ;  /* 0x0000df00ff017b82 */ /* 0x000fe20000000800 */
[----:B------:R-:W0:Y:S07]  /*0010*/  S2R R9, SR_TID.X ;  /* 0x0000000000097919 */ /* 0x000e2e0000002100 */
[----:B------:R-:W1:Y:S01]  /*0020*/  S2UR UR5, SR_CgaCtaId ;  /* 0x00000000000579c3 */ /* 0x000e620000008800 */
[----:B------:R-:W-:Y:S01]  /*0030*/  UMOV UR4, 0x400 ;  /* 0x0000040000047882 */ /* 0x000fe20000000000 */
[----:B------:R-:W-:Y:S06]  /*0040*/  BSSY.RECONVERGENT B0, `(.L_x_0) ;  /* 0x000001c000007945 */ /* 0x000fec0003800200 */
[----:B------:R-:W2:Y:S08]  /*0050*/  S2UR UR6, SR_CTAID.X ;  /* 0x00000000000679c3 */ /* 0x000eb00000002500 */
[----:B------:R-:W2:Y:S01]  /*0060*/  LDC R0, c[0x0][0x360] ;  /* 0x0000d800ff007b82 */ /* 0x000ea20000000800 */
[----:B-1----:R-:W-:Y:S01]  /*0070*/  ULEA UR4, UR5, UR4, 0x18 ;  /* 0x0000000405047291 */ /* 0x002fe2000f8ec0ff */
[----:B0-----:R-:W-:-:S05]  /*0080*/  ISETP.GT.U32.AND P0, PT, R9, 0x4, PT ;  /* 0x000000040900780c */ /* 0x001fca0003f04070 */
[----:B------:R-:W-:Y:S01]  /*0090*/  LEA R5, R9, UR4, 0x2 ;  /* 0x0000000409057c11 */ /* 0x000fe2000f8e10ff */
[----:B--2---:R-:W-:-:S07]  /*00a0*/  IMAD R4, R0, UR6, R9 ;  /* 0x0000000600047c24 */ /* 0x004fce000f8e0209 */
[----:B------:R-:W-:Y:S05]  /*00b0*/  @P0 BRA `(.L_x_1) ;  /* 0x0000000000500947 */ /* 0x000fea0003800000 */
[----:B------:R0:W-:Y:S01]  /*00c0*/  STS [R5], RZ ;  /* 0x000000ff05007388 */ /* 0x0001e20000000800 */
[----:B------:R-:W-:-:S05]  /*00d0*/  IMAD.IADD R3, R0, 0x1, R9 ;  /* 0x0000000100037824 */ /* 0x000fca00078e0209 */
[----:B------:R-:W-:-:S13]  /*00e0*/  ISETP.GT.U32.AND P0, PT, R3, 0x4, PT ;  /* 0x000000040300780c */ /* 0x000fda0003f04070 */
[----:B0-----:R-:W-:Y:S05]  /*00f0*/  @P0 BRA `(.L_x_1) ;  /* 0x0000000000400947 */ /* 0x001fea0003800000 */
[----:B------:R-:W-:Y:S02]  /*0100*/  IMAD R7, R0, 0x4, R5 ;  /* 0x0000000400077824 */ /* 0x000fe400078e0205 */
[----:B------:R-:W-:-:S03]  /*0110*/  IMAD.IADD R3, R3, 0x1, R0 ;  /* 0x0000000103037824 */ /* 0x000fc600078e0200 */
[----:B------:R0:W-:Y:S02]  /*0120*/  STS [R7], RZ ;  /* 0x000000ff07007388 */ /* 0x0001e40000000800 */
[----:B------:R-:W-:-:S13]  /*0130*/  ISETP.GT.U32.AND P0, PT, R3, 0x4, PT ;  /* 0x000000040300780c */ /* 0x000fda0003f04070 */
[----:B0-----:R-:W-:Y:S05]  /*0140*/  @P0 BRA `(.L_x_1) ;  /* 0x00000000002c0947 */ /* 0x001fea0003800000 */
[----:B------:R-:W-:Y:S02]  /*0150*/  IMAD R7, R0, 0x4, R7 ;  /* 0x0000000400077824 */ /* 0x000fe400078e0207 */
[----:B------:R-:W-:-:S03]  /*0160*/  IMAD.IADD R3, R3, 0x1, R0 ;  /* 0x0000000103037824 */ /* 0x000fc600078e0200 */
[----:B------:R0:W-:Y:S02]  /*0170*/  STS [R7], RZ ;  /* 0x000000ff07007388 */ /* 0x0001e40000000800 */
[----:B------:R-:W-:-:S13]  /*0180*/  ISETP.GT.U32.AND P0, PT, R3, 0x4, PT ;  /* 0x000000040300780c */ /* 0x000fda0003f04070 */
[----:B0-----:R-:W-:Y:S05]  /*0190*/  @P0 BRA `(.L_x_1) ;  /* 0x0000000000180947 */ /* 0x001fea0003800000 */
[----:B------:R-:W-:Y:S01]  /*01a0*/  IMAD.IADD R3, R3, 0x1, R0 ;  /* 0x0000000103037824 */ /* 0x000fe200078e0200 */
[----:B------:R-:W-:-:S04]  /*01b0*/  LEA R7, R0, R7, 0x2 ;  /* 0x0000000700077211 */ /* 0x000fc800078e10ff */
[----:B------:R-:W-:Y:S01]  /*01c0*/  ISETP.GT.U32.AND P0, PT, R3, 0x4, PT ;  /* 0x000000040300780c */ /* 0x000fe20003f04070 */
[----:B------:R0:W-:-:S12]  /*01d0*/  STS [R7], RZ ;  /* 0x000000ff07007388 */ /* 0x0001d80000000800 */
[----:B------:R-:W-:-:S05]  /*01e0*/  @!P0 IMAD R2, R0, 0x4, R7 ;  /* 0x0000000400028824 */ /* 0x000fca00078e0207 */
[----:B------:R0:W-:Y:S02]  /*01f0*/  @!P0 STS [R2], RZ ;  /* 0x000000ff02008388 */ /* 0x0001e40000000800 */
.L_x_1:
[----:B------:R-:W-:Y:S05]  /*0200*/  BSYNC.RECONVERGENT B0 ;  /* 0x0000000000007941 */ /* 0x000fea0003800200 */
.L_x_0:
[----:B------:R-:W1:Y:S01]  /*0210*/  LDCU UR5, c[0x0][0x390] ;  /* 0x00007200ff0577ac */ /* 0x000e620008000800 */
[----:B------:R-:W-:Y:S01]  /*0220*/  BSSY.RECONVERGENT B0, `(.L_x_2) ;  /* 0x0000019000007945 */ /* 0x000fe20003800200 */
[----:B------:R-:W2:Y:S01]  /*0230*/  LDCU.64 UR6, c[0x0][0x358] ;  /* 0x00006b00ff0677ac */ /* 0x000ea20008000a00 */
[----:B------:R-:W3:Y:S01]  /*0240*/  LDCU UR10, c[0x0][0x390] ;  /* 0x00007200ff0a77ac */ /* 0x000ee20008000800 */
[----:B------:R-:W4:Y:S01]  /*0250*/  LDCU.64 UR8, c[0x0][0x380] ;  /* 0x00007000ff0877ac */ /* 0x000f220008000a00 */
[----:B------:R-:W-:Y:S01]  /*0260*/  BAR.SYNC.DEFER_BLOCKING 0x0 ;  /* 0x0000000000007b1d */ /* 0x000fe20000010000 */
[----:B-1----:R-:W-:-:S13]  /*0270*/  ISETP.GE.U32.AND P0, PT, R4, UR5, PT ;  /* 0x0000000504007c0c */ /* 0x002fda000bf06070 */
[----:B--234-:R-:W-:Y:S05]  /*0280*/  @P0 BRA `(.L_x_3) ;  /* 0x0000000000480947 */ /* 0x01cfea0003800000 */
[----:B------:R-:W0:Y:S02]  /*0290*/  LDCU UR5, c[0x0][0x370] ;  /* 0x00006e00ff0577ac */ /* 0x000e240008000800 */
[----:B0-----:R-:W-:-:S07]  /*02a0*/  IMAD R7, R0, UR5, RZ ;  /* 0x0000000500077c24 */ /* 0x001fce000f8e02ff */
.L_x_6:
[----:B0-----:R-:W-:-:S05]  /*02b0*/  IADD3 R2, P0, PT, R4, UR8, RZ ;  /* 0x0000000804027c10 */ /* 0x001fca000ff1e0ff */
[----:B------:R-:W-:-:S05]  /*02c0*/  IMAD.X R3, RZ, RZ, UR9, P0 ;  /* 0x00000009ff037e24 */ /* 0x000fca00080e06ff */
[----:B------:R-:W2:Y:S01]  /*02d0*/  LDG.E.U8.CONSTANT R2, desc[UR6][R2.64] ;  /* 0x0000000602027981 */ /* 0x000ea2000c1e9100 */
[----:B------:R-:W-:Y:S01]  /*02e0*/  IMAD.IADD R4, R7, 0x1, R4 ;  /* 0x0000000107047824 */ /* 0x000fe200078e0204 */
[----:B------:R-:W-:Y:S04]  /*02f0*/  BSSY.RECONVERGENT B1, `(.L_x_4) ;  /* 0x000000a000017945 */ /* 0x000fe80003800200 */
[----:B------:R-:W-:Y:S01]  /*0300*/  ISETP.GE.U32.AND P1, PT, R4, UR10, PT ;  /* 0x0000000a04007c0c */ /* 0x000fe2000bf26070 */
[----:B--2---:R-:W-:-:S05]  /*0310*/  VIADD R6, R2, 0xffffff9f ;  /* 0xffffff9f02067836 */ /* 0x004fca0000000000 */
[----:B------:R-:W-:-:S04]  /*0320*/  LOP3.LUT R6, R6, 0xff, RZ, 0xc0, !PT ;  /* 0x000000ff06067812 */ /* 0x000fc800078ec0ff */
[----:B------:R-:W-:-:S13]  /*0330*/  ISETP.GT.U32.AND P0, PT, R6, 0x19, PT ;  /* 0x000000190600780c */ /* 0x000fda0003f04070 */
[----:B------:R-:W-:Y:S05]  /*0340*/  @P0 BRA `(.L_x_5) ;  /* 0x0000000000100947 */ /* 0x000fea0003800000 */
[----:B------:R-:W-:-:S05]  /*0350*/  IMAD R2, R6, 0xab, RZ ;  /* 0x000000ab06027824 */ /* 0x000fca00078e02ff */
[----:B------:R-:W-:-:S04]  /*0360*/  SHF.R.U32.HI R2, RZ, 0xa, R2 ;  /* 0x0000000aff027819 */ /* 0x000fc80000011602 */
[----:B------:R-:W-:-:S05]  /*0370*/  LEA R2, R2, UR4, 0x2 ;  /* 0x0000000402027c11 */ /* 0x000fca000f8e10ff */
[----:B------:R0:W-:Y:S02]  /*0380*/  ATOMS.POPC.INC.32 RZ, [R2+URZ] ;  /* 0x0000000002ff7f8c */ /* 0x0001e4000d8000ff */
.L_x_5:
[----:B------:R-:W-:Y:S05]  /*0390*/  BSYNC.RECONVERGENT B1 ;  /* 0x0000000000017941 */ /* 0x000fea0003800200 */
.L_x_4:
[----:B------:R-:W-:Y:S05]  /*03a0*/  @!P1 BRA `(.L_x_6) ;  /* 0xfffffffc00c09947 */ /* 0x000fea000383ffff */
.L_x_3:
[----:B------:R-:W-:Y:S05]  /*03b0*/  BSYNC.RECONVERGENT B0 ;  /* 0x0000000000007941 */ /* 0x000fea0003800200 */
.L_x_2:
[----:B------:R-:W-:Y:S01]  /*03c0*/  BAR.SYNC.DEFER_BLOCKING 0x0 ;  /* 0x0000000000007b1d */ /* 0x000fe20000010000 */
[----:B------:R-:W-:-:S13]  /*03d0*/  ISETP.GT.U32.AND P0, PT, R9, 0x4, PT ;  /* 0x000000040900780c */ /* 0x000fda0003f04070 */
[----:B------:R-:W-:Y:S05]  /*03e0*/  @P0 EXIT ;  /* 0x000000000000094d */ /* 0x000fea0003800000 */
[----:B0-----:R-:W0:Y:S01]  /*03f0*/  LDS R7, [R5] ;  /* 0x0000000005077984 */ /* 0x001e220000000800 */
[----:B------:R-:W-:Y:S01]  /*0400*/  IADD3 R11, PT, PT, R0, R9, RZ ;  /* 0x00000009000b7210 */ /* 0x000fe20007ffe0ff */
[----:B------:R-:W-:Y:S03]  /*0410*/  BSSY.RECONVERGENT B0, `(.L_x_7) ;  /* 0x0000007000007945 */ /* 0x000fe60003800200 */
[----:B------:R-:W-:Y:S02]  /*0420*/  ISETP.GT.U32.AND P1, PT, R11, 0x4, PT ;  /* 0x000000040b00780c */ /* 0x000fe40003f24070 */
[----:B0-----:R-:W-:-:S13]  /*0430*/  ISETP.NE.AND P0, PT, R7, RZ, PT ;  /* 0x000000ff0700720c */ /* 0x001fda0003f05270 */
[----:B------:R-:W-:Y:S05]  /*0440*/  @!P0 BRA `(.L_x_8) ;  /* 0x00000000000c8947 */ /* 0x000fea0003800000 */
[----:B------:R-:W0:Y:S02]  /*0450*/  LDC.64 R2, c[0x0][0x388] ;  /* 0x0000e200ff027b82 */ /* 0x000e240000000a00 */
[----:B0-----:R-:W-:-:S05]  /*0460*/  IMAD.WIDE.U32 R2, R9, 0x4, R2 ;  /* 0x0000000409027825 */ /* 0x001fca00078e0002 */
[----:B------:R0:W-:Y:S02]  /*0470*/  REDG.E.ADD.STRONG.GPU desc[UR6][R2.64], R7 ;  /* 0x000000070200798e */ /* 0x0001e4000c12e106 */
.L_x_8:
[----:B------:R-:W-:Y:S05]  /*0480*/  BSYNC.RECONVERGENT B0 ;  /* 0x0000000000007941 */ /* 0x000fea0003800200 */
.L_x_7:
[----:B------:R-:W-:Y:S05]  /*0490*/  @P1 EXIT ;  /* 0x000000000000194d */ /* 0x000fea0003800000 */
[----:B0-----:R-:W-:Y:S01]  /*04a0*/  IMAD R7, R0, 0x4, R5 ;  /* 0x0000000400077824 */ /* 0x001fe200078e0205 */
[----:B------:R-:W-:Y:S01]  /*04b0*/  BSSY.RECONVERGENT B0, `(.L_x_9) ;  /* 0x0000009000007945 */ /* 0x000fe20003800200 */
[----:B------:R-:W-:-:S03]  /*04c0*/  IMAD.IADD R9, R11, 0x1, R0 ;  /* 0x000000010b097824 */ /* 0x000fc600078e0200 */
[----:B------:R-:W0:Y:S02]  /*04d0*/  LDS R5, [R7] ;  /* 0x0000000007057984 */ /* 0x000e240000000800 */
[----:B------:R-:W-:Y:S02]  /*04e0*/  ISETP.GT.U32.AND P1, PT, R9, 0x4, PT ;  /* 0x000000040900780c */ /* 0x000fe40003f24070 */
[----:B0-----:R-:W-:-:S13]  /*04f0*/  ISETP.NE.AND P0, PT, R5, RZ, PT ;  /* 0x000000ff0500720c */ /* 0x001fda0003f05270 */
[----:B------:R-:W-:Y:S05]  /*0500*/  @!P0 BRA `(.L_x_10) ;  /* 0x00000000000c8947 */ /* 0x000fea0003800000 */
[----:B------:R-:W0:Y:S02]  /*0510*/  LDC.64 R2, c[0x0][0x388] ;  /* 0x0000e200ff027b82 */ /* 0x000e240000000a00 */
[----:B0-----:R-:W-:-:S05]  /*0520*/  IMAD.WIDE.U32 R2, R11, 0x4, R2 ;  /* 0x000000040b027825 */ /* 0x001fca00078e0002 */
[----:B------:R0:W-:Y:S02]  /*0530*/  REDG.E.ADD.STRONG.GPU desc[UR6][R2.64], R5 ;  /* 0x000000050200798e */ /* 0x0001e4000c12e106 */
.L_x_10:
[----:B------:R-:W-:Y:S05]  /*0540*/  BSYNC.RECONVERGENT B0 ;  /* 0x0000000000007941 */ /* 0x000fea0003800200 */
.L_x_9:
[----:B------:R-:W-:Y:S05]  /*0550*/  @P1 EXIT ;  /* 0x000000000000194d */ /* 0x000fea0003800000 */
[----:B------:R-:W-:Y:S01]  /*0560*/  IMAD R7, R0, 0x4, R7 ;  /* 0x0000000400077824 */ /* 0x000fe200078e0207 */
[----:B------:R-:W-:Y:S01]  /*0570*/  BSSY.RECONVERGENT B0, `(.L_x_11) ;  /* 0x0000009000007945 */ /* 0x000fe20003800200 */
[----:B------:R-:W-:-:S03]  /*0580*/  IMAD.IADD R11, R9, 0x1, R0 ;  /* 0x00000001090b7824 */ /* 0x000fc600078e0200 */
[----:B0-----:R-:W0:Y:S02]  /*0590*/  LDS R5, [R7] ;  /* 0x0000000007057984 */ /* 0x001e240000000800 */
[----:B------:R-:W-:Y:S02]  /*05a0*/  ISETP.GT.U32.AND P1, PT, R11, 0x4, PT ;  /* 0x000000040b00780c */ /* 0x000fe40003f24070 */
[----:B0-----:R-:W-:-:S13]  /*05b0*/  ISETP.NE.AND P0, PT, R5, RZ, PT ;  /* 0x000000ff0500720c */ /* 0x001fda0003f05270 */
[----:B------:R-:W-:Y:S05]  /*05c0*/  @!P0 BRA `(.L_x_12) ;  /* 0x00000000000c8947 */ /* 0x000fea0003800000 */
[----:B------:R-:W0:Y:S02]  /*05d0*/  LDC.64 R2, c[0x0][0x388] ;  /* 0x0000e200ff027b82 */ /* 0x000e240000000a00 */
[----:B0-----:R-:W-:-:S05]  /*05e0*/  IMAD.WIDE.U32 R2, R9, 0x4, R2 ;  /* 0x0000000409027825 */ /* 0x001fca00078e0002 */
[----:B------:R0:W-:Y:S02]  /*05f0*/  REDG.E.ADD.STRONG.GPU desc[UR6][R2.64], R5 ;  /* 0x000000050200798e */ /* 0x0001e4000c12e106 */
.L_x_12:
[----:B------:R-:W-:Y:S05]  /*0600*/  BSYNC.RECONVERGENT B0 ;  /* 0x0000000000007941 */ /* 0x000fea0003800200 */
.L_x_11:
[----:B------:R-:W-:Y:S05]  /*0610*/  @P1 EXIT ;  /* 0x000000000000194d */ /* 0x000fea0003800000 */
[----:B------:R-:W-:Y:S01]  /*0620*/  LEA R7, R0, R7, 0x2 ;  /* 0x0000000700077211 */ /* 0x000fe200078e10ff */
[----:B------:R-:W-:Y:S01]  /*0630*/  IMAD.IADD R9, R11, 0x1, R0 ;  /* 0x000000010b097824 */ /* 0x000fe200078e0200 */
[----:B------:R-:W-:Y:S03]  /*0640*/  BSSY.RECONVERGENT B0, `(.L_x_13) ;  /* 0x0000008000007945 */ /* 0x000fe60003800200 */
[----:B0-----:R-:W0:Y:S01]  /*0650*/  LDS R5, [R7] ;  /* 0x0000000007057984 */ /* 0x001e220000000800 */
[----:B------:R-:W-:Y:S02]  /*0660*/  ISETP.GT.U32.AND P1, PT, R9, 0x4, PT ;  /* 0x000000040900780c */ /* 0x000fe40003f24070 */
[----:B0-----:R-:W-:-:S13]  /*0670*/  ISETP.NE.AND P0, PT, R5, RZ, PT ;  /* 0x000000ff0500720c */ /* 0x001fda0003f05270 */
[----:B------:R-:W-:Y:S05]  /*0680*/  @!P0 BRA `(.L_x_14) ;  /* 0x00000000000c8947 */ /* 0x000fea0003800000 */
[----:B------:R-:W0:Y:S02]  /*0690*/  LDC.64 R2, c[0x0][0x388] ;  /* 0x0000e200ff027b82 */ /* 0x000e240000000a00 */
[----:B0-----:R-:W-:-:S05]  /*06a0*/  IMAD.WIDE.U32 R2, R11, 0x4, R2 ;  /* 0x000000040b027825 */ /* 0x001fca00078e0002 */
[----:B------:R0:W-:Y:S02]  /*06b0*/  REDG.E.ADD.STRONG.GPU desc[UR6][R2.64], R5 ;  /* 0x000000050200798e */ /* 0x0001e4000c12e106 */
.L_x_14:
[----:B------:R-:W-:Y:S05]  /*06c0*/  BSYNC.RECONVERGENT B0 ;  /* 0x0000000000007941 */ /* 0x000fea0003800200 */
.L_x_13:
[----:B------:R-:W-:Y:S05]  /*06d0*/  @P1 EXIT ;  /* 0x000000000000194d */ /* 0x000fea0003800000 */
[----:B0-----:R-:W-:-:S06]  /*06e0*/  IMAD R5, R0, 0x4, R7 ;  /* 0x0000000400057824 */ /* 0x001fcc00078e0207 */
[----:B------:R-:W0:Y:S02]  /*06f0*/  LDS R5, [R5] ;  /* 0x0000000005057984 */ /* 0x000e240000000800 */
[----:B0-----:R-:W-:-:S13]  /*0700*/  ISETP.NE.AND P0, PT, R5, RZ, PT ;  /* 0x000000ff0500720c */ /* 0x001fda0003f05270 */
[----:B------:R-:W-:Y:S05]  /*0710*/  @!P0 EXIT ;  /* 0x000000000000894d */ /* 0x000fea0003800000 */
[----:B------:R-:W0:Y:S02]  /*0720*/  LDC.64 R2, c[0x0][0x388] ;  /* 0x0000e200ff027b82 */ /* 0x000e240000000a00 */
[----:B0-----:R-:W-:-:S05]  /*0730*/  IMAD.WIDE.U32 R2, R9, 0x4, R2 ;  /* 0x0000000409027825 */ /* 0x001fca00078e0002 */
[----:B------:R-:W-:Y:S01]  /*0740*/  REDG.E.ADD.STRONG.GPU desc[UR6][R2.64], R5 ;  /* 0x000000050200798e */ /* 0x000fe2000c12e106 */
[----:B------:R-:W-:Y:S05]  /*0750*/  EXIT ;  /* 0x000000000000794d */ /* 0x000fea0003800000 */
.L_x_15:
[----:B------:R-:W-:-:S00]  /*0760*/  BRA `(.L_x_15) ;  /* 0xfffffffc00fc7947 */ /* 0x000fc0000383ffff */
[----:B------:R-:W-:-:S00]  /*0770*/  NOP ;  /* 0x0000000000007918 */ /* 0x000fc00000000000 */
        /* <DEDUP_REMOVED lines=8> */
.L_x_16:


//--------------------- .nv.shared._Z16histogram_kernelPKcPjj --------------------------
	.section	.nv.shared._Z16histogram_kernelPKcPjj,"aw",@nobits
	.sectionflags	@""
	.align	4
.nv.shared._Z16histogram_kernelPKcPjj:
	.zero		1044


//--------------------- .nv.shared.reserved.0     --------------------------
	.section	.nv.shared.reserved.0,"aw",@nobits
	.weak		__nv_reservedSMEM_offset_0_alias
	.size		__nv_reservedSMEM_offset_0_alias, 0, 64
	.other		__nv_reservedSMEM_offset_0_alias,@"STO_CUDA_RESERVED_SHARED STV_DEFAULT"
__nv_reservedSMEM_offset_0_alias:
	.zero		0
	.zero		64


//--------------------- .nv.constant0._Z16histogram_kernelPKcPjj --------------------------
	.section	.nv.constant0._Z16histogram_kernelPKcPjj,"a",@progbits
	.sectionflags	@""
	.align	4
.nv.constant0._Z16histogram_kernelPKcPjj:
	.zero		916


//--------------------- SYMBOLS --------------------------

	.type		.nv.reservedSmem.offset0,@object
	.size		.nv.reservedSmem.offset0,0x4
	.type		.nv.reservedSmem.cap,@object
	.size		.nv.reservedSmem.cap,0x4
